//
// Generated by NVIDIA NVVM Compiler
//
// Compiler Build ID: CL-36424714
// Cuda compilation tools, release 13.0, V13.0.88
// Based on NVVM 20.0.0
//

.version 9.0
.target sm_100
.address_size 64

	// .globl	_Z15MatrixMulKernelPfS_S_iii
// _ZZ15MatrixMulKernelPfS_S_iiiE3Ads has been demoted
// _ZZ15MatrixMulKernelPfS_S_iiiE3Bds has been demoted

.visible .entry _Z15MatrixMulKernelPfS_S_iii(
	.param .u64 .ptr .align 1 _Z15MatrixMulKernelPfS_S_iii_param_0,
	.param .u64 .ptr .align 1 _Z15MatrixMulKernelPfS_S_iii_param_1,
	.param .u64 .ptr .align 1 _Z15MatrixMulKernelPfS_S_iii_param_2,
	.param .u32 _Z15MatrixMulKernelPfS_S_iii_param_3,
	.param .u32 _Z15MatrixMulKernelPfS_S_iii_param_4,
	.param .u32 _Z15MatrixMulKernelPfS_S_iii_param_5
)
{
	.reg .pred 	%p<12>;
	.reg .b32 	%r<43>;
	.reg .b32 	%f<114>;
	.reg .b64 	%rd<13>;
	// demoted variable
	.shared .align 4 .b8 _ZZ15MatrixMulKernelPfS_S_iiiE3Ads[4096];
	// demoted variable
	.shared .align 4 .b8 _ZZ15MatrixMulKernelPfS_S_iiiE3Bds[4096];
	ld.param.u64 	%rd4, [_Z15MatrixMulKernelPfS_S_iii_param_0];
	ld.param.u64 	%rd5, [_Z15MatrixMulKernelPfS_S_iii_param_1];
	ld.param.u64 	%rd6, [_Z15MatrixMulKernelPfS_S_iii_param_2];
	ld.param.u32 	%r25, [_Z15MatrixMulKernelPfS_S_iii_param_3];
	ld.param.u32 	%r26, [_Z15MatrixMulKernelPfS_S_iii_param_4];
	ld.param.u32 	%r27, [_Z15MatrixMulKernelPfS_S_iii_param_5];
	mov.u32 	%r28, %ctaid.x;
	mov.u32 	%r29, %ctaid.y;
	mov.u32 	%r38, %tid.x;
	mov.u32 	%r40, %tid.y;
	shl.b32 	%r30, %r29, 5;
	add.s32 	%r3, %r30, %r40;
	shl.b32 	%r4, %r28, 5;
	add.s32 	%r5, %r4, %r38;
	cvt.rn.f32.s32 	%f9, %r27;
	mul.f32 	%f10, %f9, 0f3D000000;
	cvt.rpi.f32.f32 	%f11, %f10;
	cvt.rzi.s32.f32 	%r6, %f11;
	setp.lt.s32 	%p1, %r6, 1;
	mov.f32 	%f113, 0f00000000;
	@%p1 bra 	$L__BB0_7;
	shl.b32 	%r31, %r40, 7;
	mov.u32 	%r32, _ZZ15MatrixMulKernelPfS_S_iiiE3Ads;
	add.s32 	%r7, %r32, %r31;
	shl.b32 	%r33, %r38, 2;
	add.s32 	%r8, %r7, %r33;
	mov.u32 	%r34, _ZZ15MatrixMulKernelPfS_S_iiiE3Bds;
	add.s32 	%r10, %r34, %r33;
	add.s32 	%r9, %r10, %r31;
	neg.s32 	%r42, %r6;
	mad.lo.s32 	%r35, %r40, %r26, %r38;
	add.s32 	%r41, %r35, %r4;
	shl.b32 	%r13, %r26, 5;
	mad.lo.s32 	%r39, %r27, %r3, %r38;
	cvta.to.global.u64 	%rd1, %rd4;
	cvta.to.global.u64 	%rd2, %rd5;
	mov.f32 	%f113, 0f00000000;
$L__BB0_2:
	setp.ge.s32 	%p2, %r3, %r25;
	mul.wide.s32 	%rd7, %r39, 4;
	add.s64 	%rd3, %rd1, %rd7;
	setp.ge.s32 	%p3, %r38, %r27;
	mov.f32 	%f111, 0f00000000;
	or.pred  	%p4, %p3, %p2;
	@%p4 bra 	$L__BB0_4;
	ld.global.f32 	%f111, [%rd3];
$L__BB0_4:
	setp.ge.s32 	%p5, %r5, %r26;
	st.shared.f32 	[%r8], %f111;
	setp.ge.s32 	%p6, %r40, %r27;
	mov.f32 	%f112, 0f00000000;
	or.pred  	%p7, %p6, %p5;
	@%p7 bra 	$L__BB0_6;
	mul.wide.s32 	%rd8, %r41, 4;
	add.s64 	%rd9, %rd2, %rd8;
	ld.global.f32 	%f112, [%rd9];
$L__BB0_6:
	st.shared.f32 	[%r9], %f112;
	bar.sync 	0;
	ld.shared.f32 	%f15, [%r7];
	ld.shared.f32 	%f16, [%r10];
	fma.rn.f32 	%f17, %f15, %f16, %f113;
	ld.shared.f32 	%f18, [%r7+4];
	ld.shared.f32 	%f19, [%r10+128];
	fma.rn.f32 	%f20, %f18, %f19, %f17;
	ld.shared.f32 	%f21, [%r7+8];
	ld.shared.f32 	%f22, [%r10+256];
	fma.rn.f32 	%f23, %f21, %f22, %f20;
	ld.shared.f32 	%f24, [%r7+12];
	ld.shared.f32 	%f25, [%r10+384];
	fma.rn.f32 	%f26, %f24, %f25, %f23;
	ld.shared.f32 	%f27, [%r7+16];
	ld.shared.f32 	%f28, [%r10+512];
	fma.rn.f32 	%f29, %f27, %f28, %f26;
	ld.shared.f32 	%f30, [%r7+20];
	ld.shared.f32 	%f31, [%r10+640];
	fma.rn.f32 	%f32, %f30, %f31, %f29;
	ld.shared.f32 	%f33, [%r7+24];
	ld.shared.f32 	%f34, [%r10+768];
	fma.rn.f32 	%f35, %f33, %f34, %f32;
	ld.shared.f32 	%f36, [%r7+28];
	ld.shared.f32 	%f37, [%r10+896];
	fma.rn.f32 	%f38, %f36, %f37, %f35;
	ld.shared.f32 	%f39, [%r7+32];
	ld.shared.f32 	%f40, [%r10+1024];
	fma.rn.f32 	%f41, %f39, %f40, %f38;
	ld.shared.f32 	%f42, [%r7+36];
	ld.shared.f32 	%f43, [%r10+1152];
	fma.rn.f32 	%f44, %f42, %f43, %f41;
	ld.shared.f32 	%f45, [%r7+40];
	ld.shared.f32 	%f46, [%r10+1280];
	fma.rn.f32 	%f47, %f45, %f46, %f44;
	ld.shared.f32 	%f48, [%r7+44];
	ld.shared.f32 	%f49, [%r10+1408];
	fma.rn.f32 	%f50, %f48, %f49, %f47;
	ld.shared.f32 	%f51, [%r7+48];
	ld.shared.f32 	%f52, [%r10+1536];
	fma.rn.f32 	%f53, %f51, %f52, %f50;
	ld.shared.f32 	%f54, [%r7+52];
	ld.shared.f32 	%f55, [%r10+1664];
	fma.rn.f32 	%f56, %f54, %f55, %f53;
	ld.shared.f32 	%f57, [%r7+56];
	ld.shared.f32 	%f58, [%r10+1792];
	fma.rn.f32 	%f59, %f57, %f58, %f56;
	ld.shared.f32 	%f60, [%r7+60];
	ld.shared.f32 	%f61, [%r10+1920];
	fma.rn.f32 	%f62, %f60, %f61, %f59;
	ld.shared.f32 	%f63, [%r7+64];
	ld.shared.f32 	%f64, [%r10+2048];
	fma.rn.f32 	%f65, %f63, %f64, %f62;
	ld.shared.f32 	%f66, [%r7+68];
	ld.shared.f32 	%f67, [%r10+2176];
	fma.rn.f32 	%f68, %f66, %f67, %f65;
	ld.shared.f32 	%f69, [%r7+72];
	ld.shared.f32 	%f70, [%r10+2304];
	fma.rn.f32 	%f71, %f69, %f70, %f68;
	ld.shared.f32 	%f72, [%r7+76];
	ld.shared.f32 	%f73, [%r10+2432];
	fma.rn.f32 	%f74, %f72, %f73, %f71;
	ld.shared.f32 	%f75, [%r7+80];
	ld.shared.f32 	%f76, [%r10+2560];
	fma.rn.f32 	%f77, %f75, %f76, %f74;
	ld.shared.f32 	%f78, [%r7+84];
	ld.shared.f32 	%f79, [%r10+2688];
	fma.rn.f32 	%f80, %f78, %f79, %f77;
	ld.shared.f32 	%f81, [%r7+88];
	ld.shared.f32 	%f82, [%r10+2816];
	fma.rn.f32 	%f83, %f81, %f82, %f80;
	ld.shared.f32 	%f84, [%r7+92];
	ld.shared.f32 	%f85, [%r10+2944];
	fma.rn.f32 	%f86, %f84, %f85, %f83;
	ld.shared.f32 	%f87, [%r7+96];
	ld.shared.f32 	%f88, [%r10+3072];
	fma.rn.f32 	%f89, %f87, %f88, %f86;
	ld.shared.f32 	%f90, [%r7+100];
	ld.shared.f32 	%f91, [%r10+3200];
	fma.rn.f32 	%f92, %f90, %f91, %f89;
	ld.shared.f32 	%f93, [%r7+104];
	ld.shared.f32 	%f94, [%r10+3328];
	fma.rn.f32 	%f95, %f93, %f94, %f92;
	ld.shared.f32 	%f96, [%r7+108];
	ld.shared.f32 	%f97, [%r10+3456];
	fma.rn.f32 	%f98, %f96, %f97, %f95;
	ld.shared.f32 	%f99, [%r7+112];
	ld.shared.f32 	%f100, [%r10+3584];
	fma.rn.f32 	%f101, %f99, %f100, %f98;
	ld.shared.f32 	%f102, [%r7+116];
	ld.shared.f32 	%f103, [%r10+3712];
	fma.rn.f32 	%f104, %f102, %f103, %f101;
	ld.shared.f32 	%f105, [%r7+120];
	ld.shared.f32 	%f106, [%r10+3840];
	fma.rn.f32 	%f107, %f105, %f106, %f104;
	ld.shared.f32 	%f108, [%r7+124];
	ld.shared.f32 	%f109, [%r10+3968];
	fma.rn.f32 	%f113, %f108, %f109, %f107;
	bar.sync 	0;
	add.s32 	%r42, %r42, 1;
	setp.ne.s32 	%p8, %r42, 0;
	add.s32 	%r41, %r41, %r13;
	add.s32 	%r40, %r40, 32;
	add.s32 	%r39, %r39, 32;
	add.s32 	%r38, %r38, 32;
	@%p8 bra 	$L__BB0_2;
$L__BB0_7:
	setp.ge.s32 	%p9, %r5, %r26;
	setp.ge.s32 	%p10, %r3, %r25;
	or.pred  	%p11, %p10, %p9;
	@%p11 bra 	$L__BB0_9;
	mad.lo.s32 	%r37, %r26, %r3, %r5;
	cvta.to.global.u64 	%rd10, %rd6;
	mul.wide.u32 	%rd11, %r37, 4;
	add.s64 	%rd12, %rd10, %rd11;
	st.global.f32 	[%rd12], %f113;
$L__BB0_9:
	ret;

}
	// .globl	_Z24MatrixMulKernel_BaselinePfS_S_iii
.visible .entry _Z24MatrixMulKernel_BaselinePfS_S_iii(
	.param .u64 .ptr .align 1 _Z24MatrixMulKernel_BaselinePfS_S_iii_param_0,
	.param .u64 .ptr .align 1 _Z24MatrixMulKernel_BaselinePfS_S_iii_param_1,
	.param .u64 .ptr .align 1 _Z24MatrixMulKernel_BaselinePfS_S_iii_param_2,
	.param .u32 _Z24MatrixMulKernel_BaselinePfS_S_iii_param_3,
	.param .u32 _Z24MatrixMulKernel_BaselinePfS_S_iii_param_4,
	.param .u32 _Z24MatrixMulKernel_BaselinePfS_S_iii_param_5
)
{
	.reg .pred 	%p<13>;
	.reg .b32 	%r<43>;
	.reg .b32 	%f<68>;
	.reg .b64 	%rd<53>;

	ld.param.u64 	%rd7, [_Z24MatrixMulKernel_BaselinePfS_S_iii_param_0];
	ld.param.u64 	%rd8, [_Z24MatrixMulKernel_BaselinePfS_S_iii_param_1];
	ld.param.u64 	%rd6, [_Z24MatrixMulKernel_BaselinePfS_S_iii_param_2];
	ld.param.u32 	%r20, [_Z24MatrixMulKernel_BaselinePfS_S_iii_param_3];
	ld.param.u32 	%r21, [_Z24MatrixMulKernel_BaselinePfS_S_iii_param_4];
	ld.param.u32 	%r19, [_Z24MatrixMulKernel_BaselinePfS_S_iii_param_5];
	cvta.to.global.u64 	%rd1, %rd8;
	cvta.to.global.u64 	%rd2, %rd7;
	mov.u32 	%r22, %ctaid.x;
	mov.u32 	%r23, %ctaid.y;
	mov.u32 	%r24, %tid.x;
	mov.u32 	%r25, %tid.y;
	shl.b32 	%r26, %r23, 5;
	add.s32 	%r1, %r26, %r25;
	shl.b32 	%r27, %r22, 5;
	add.s32 	%r28, %r27, %r24;
	setp.ge.s32 	%p1, %r1, %r20;
	setp.ge.s32 	%p2, %r28, %r21;
	or.pred  	%p3, %p1, %p2;
	@%p3 bra 	$L__BB1_14;
	setp.lt.s32 	%p4, %r19, 1;
	mov.f32 	%f67, 0f00000000;
	@%p4 bra 	$L__BB1_13;
	mul.lo.s32 	%r3, %r19, %r1;
	and.b32  	%r4, %r19, 7;
	setp.lt.u32 	%p5, %r19, 8;
	mov.f32 	%f67, 0f00000000;
	mov.b32 	%r41, 0;
	@%p5 bra 	$L__BB1_5;
	and.b32  	%r41, %r19, 2147483640;
	neg.s32 	%r39, %r41;
	shl.b32 	%r7, %r21, 3;
	mul.wide.u32 	%rd9, %r3, 4;
	add.s64 	%rd10, %rd9, %rd2;
	add.s64 	%rd52, %rd10, 16;
	mov.f32 	%f67, 0f00000000;
	mul.wide.s32 	%rd13, %r21, 4;
	mov.u32 	%r38, %r28;
$L__BB1_4:
	.pragma "nounroll";
	ld.global.f32 	%f17, [%rd52+-16];
	mul.wide.s32 	%rd11, %r38, 4;
	add.s64 	%rd12, %rd1, %rd11;
	ld.global.f32 	%f18, [%rd12];
	fma.rn.f32 	%f19, %f17, %f18, %f67;
	ld.global.f32 	%f20, [%rd52+-12];
	add.s64 	%rd14, %rd12, %rd13;
	ld.global.f32 	%f21, [%rd14];
	fma.rn.f32 	%f22, %f20, %f21, %f19;
	ld.global.f32 	%f23, [%rd52+-8];
	add.s64 	%rd15, %rd14, %rd13;
	ld.global.f32 	%f24, [%rd15];
	fma.rn.f32 	%f25, %f23, %f24, %f22;
	ld.global.f32 	%f26, [%rd52+-4];
	add.s64 	%rd16, %rd15, %rd13;
	ld.global.f32 	%f27, [%rd16];
	fma.rn.f32 	%f28, %f26, %f27, %f25;
	ld.global.f32 	%f29, [%rd52];
	add.s64 	%rd17, %rd16, %rd13;
	ld.global.f32 	%f30, [%rd17];
	fma.rn.f32 	%f31, %f29, %f30, %f28;
	ld.global.f32 	%f32, [%rd52+4];
	add.s64 	%rd18, %rd17, %rd13;
	ld.global.f32 	%f33, [%rd18];
	fma.rn.f32 	%f34, %f32, %f33, %f31;
	ld.global.f32 	%f35, [%rd52+8];
	add.s64 	%rd19, %rd18, %rd13;
	ld.global.f32 	%f36, [%rd19];
	fma.rn.f32 	%f37, %f35, %f36, %f34;
	ld.global.f32 	%f38, [%rd52+12];
	add.s64 	%rd20, %rd19, %rd13;
	ld.global.f32 	%f39, [%rd20];
	fma.rn.f32 	%f67, %f38, %f39, %f37;
	add.s32 	%r39, %r39, 8;
	add.s32 	%r38, %r38, %r7;
	add.s64 	%rd52, %rd52, 32;
	setp.ne.s32 	%p6, %r39, 0;
	@%p6 bra 	$L__BB1_4;
$L__BB1_5:
	setp.eq.s32 	%p7, %r4, 0;
	@%p7 bra 	$L__BB1_13;
	and.b32  	%r13, %r19, 3;
	setp.lt.u32 	%p8, %r4, 4;
	@%p8 bra 	$L__BB1_8;
	add.s32 	%r30, %r41, %r3;
	mul.wide.u32 	%rd21, %r30, 4;
	add.s64 	%rd22, %rd2, %rd21;
	ld.global.f32 	%f41, [%rd22];
	mad.lo.s32 	%r31, %r41, %r21, %r28;
	mul.wide.s32 	%rd23, %r31, 4;
	add.s64 	%rd24, %rd1, %rd23;
	ld.global.f32 	%f42, [%rd24];
	fma.rn.f32 	%f43, %f41, %f42, %f67;
	cvt.u64.u32 	%rd25, %r3;
	cvt.u64.u32 	%rd26, %r41;
	add.s64 	%rd27, %rd26, %rd25;
	shl.b64 	%rd28, %rd27, 2;
	add.s64 	%rd29, %rd2, %rd28;
	ld.global.f32 	%f44, [%rd29+4];
	mul.wide.s32 	%rd30, %r21, 4;
	add.s64 	%rd31, %rd24, %rd30;
	ld.global.f32 	%f45, [%rd31];
	fma.rn.f32 	%f46, %f44, %f45, %f43;
	ld.global.f32 	%f47, [%rd29+8];
	add.s64 	%rd32, %rd31, %rd30;
	ld.global.f32 	%f48, [%rd32];
	fma.rn.f32 	%f49, %f47, %f48, %f46;
	ld.global.f32 	%f50, [%rd29+12];
	add.s64 	%rd33, %rd32, %rd30;
	ld.global.f32 	%f51, [%rd33];
	fma.rn.f32 	%f67, %f50, %f51, %f49;
	add.s32 	%r41, %r41, 4;
$L__BB1_8:
	setp.eq.s32 	%p9, %r13, 0;
	@%p9 bra 	$L__BB1_13;
	setp.eq.s32 	%p10, %r13, 1;
	@%p10 bra 	$L__BB1_11;
	add.s32 	%r32, %r41, %r3;
	mul.wide.u32 	%rd34, %r32, 4;
	add.s64 	%rd35, %rd2, %rd34;
	ld.global.f32 	%f53, [%rd35];
	mad.lo.s32 	%r33, %r41, %r21, %r28;
	mul.wide.s32 	%rd36, %r33, 4;
	add.s64 	%rd37, %rd1, %rd36;
	ld.global.f32 	%f54, [%rd37];
	fma.rn.f32 	%f55, %f53, %f54, %f67;
	cvt.u64.u32 	%rd38, %r3;
	cvt.u64.u32 	%rd39, %r41;
	add.s64 	%rd40, %rd39, %rd38;
	shl.b64 	%rd41, %rd40, 2;
	add.s64 	%rd42, %rd2, %rd41;
	ld.global.f32 	%f56, [%rd42+4];
	mul.wide.s32 	%rd43, %r21, 4;
	add.s64 	%rd44, %rd37, %rd43;
	ld.global.f32 	%f57, [%rd44];
	fma.rn.f32 	%f67, %f56, %f57, %f55;
	add.s32 	%r41, %r41, 2;
$L__BB1_11:
	and.b32  	%r34, %r19, 1;
	setp.eq.b32 	%p11, %r34, 1;
	not.pred 	%p12, %p11;
	@%p12 bra 	$L__BB1_13;
	add.s32 	%r35, %r41, %r3;
	mul.wide.u32 	%rd45, %r35, 4;
	add.s64 	%rd46, %rd2, %rd45;
	ld.global.f32 	%f58, [%rd46];
	mad.lo.s32 	%r36, %r41, %r21, %r28;
	mul.wide.s32 	%rd47, %r36, 4;
	add.s64 	%rd48, %rd1, %rd47;
	ld.global.f32 	%f59, [%rd48];
	fma.rn.f32 	%f67, %f58, %f59, %f67;
$L__BB1_13:
	mad.lo.s32 	%r37, %r21, %r1, %r28;
	cvta.to.global.u64 	%rd49, %rd6;
	mul.wide.u32 	%rd50, %r37, 4;
	add.s64 	%rd51, %rd49, %rd50;
	st.global.f32 	[%rd51], %f67;
$L__BB1_14:
	ret;

}


// ===== COMPILED SASS (sm_100) =====

	.target	sm_100

	.elftype	@"ET_EXEC"


//--------------------- .note.nv.tkinfo           --------------------------
	.section	.note.nv.tkinfo,"",@"SHT_NOTE"
	.sectionflags	@"SHF_NOTE_NV_TKINFO"
	.tkinfo
        /*0018*/ 	.word	0x00000002
        /*0030*/ 	.string	""
        /*0030*/ 	.string	"ptxas"
        /*0030*/ 	.string	"Cuda compilation tools, release 13.0, V13.0.88"
        /*0030*/ 	.string	"Build cuda_13.0.r13.0/compiler.36424714_0"
        /*0030*/ 	.string	"-arch sm_100 -m 64 "



//--------------------- .note.nv.cuinfo           --------------------------
	.section	.note.nv.cuinfo,"",@"SHT_NOTE"
	.sectionflags	@"SHF_NOTE_NV_CUINFO"
        /*0018*/ 	.short	0x0002
        /*001a*/ 	.short	0x0064
        /*001c*/ 	.short	0x0082
	.zero		2


//--------------------- .nv.info                  --------------------------
	.section	.nv.info,"",@"SHT_CUDA_INFO"
	.align	4


	//----- nvinfo : EIATTR_REGCOUNT
	.align		4
        /*0000*/ 	.byte	0x04, 0x2f
        /*0002*/ 	.short	(.L_1 - .L_0)
	.align		4
.L_0:
        /*0004*/ 	.word	index@(_Z15MatrixMulKernelPfS_S_iii)
        /*0008*/ 	.word	0x00000020


	//----- nvinfo : EIATTR_FRAME_SIZE
	.align		4
.L_1:
        /*000c*/ 	.byte	0x04, 0x11
        /*000e*/ 	.short	(.L_3 - .L_2)
	.align		4
.L_2:
        /*0010*/ 	.word	index@(_Z15MatrixMulKernelPfS_S_iii)
        /*0014*/ 	.word	0x00000000


	//----- nvinfo : EIATTR_REGCOUNT
	.align		4
.L_3:
        /*0018*/ 	.byte	0x04, 0x2f
        /*001a*/ 	.short	(.L_5 - .L_4)
	.align		4
.L_4:
        /*001c*/ 	.word	index@(_Z24MatrixMulKernel_BaselinePfS_S_iii)
        /*0020*/ 	.word	0x00000020


	//----- nvinfo : EIATTR_FRAME_SIZE
	.align		4
.L_5:
        /*0024*/ 	.byte	0x04, 0x11
        /*0026*/ 	.short	(.L_7 - .L_6)
	.align		4
.L_6:
        /*0028*/ 	.word	index@(_Z24MatrixMulKernel_BaselinePfS_S_iii)
        /*002c*/ 	.word	0x00000000


	//----- nvinfo : EIATTR_MIN_STACK_SIZE
	.align		4
.L_7:
        /*0030*/ 	.byte	0x04, 0x12
        /*0032*/ 	.short	(.L_9 - .L_8)
	.align		4
.L_8:
        /*0034*/ 	.word	index@(_Z24MatrixMulKernel_BaselinePfS_S_iii)
        /*0038*/ 	.word	0x00000000


	//----- nvinfo : EIATTR_MIN_STACK_SIZE
	.align		4
.L_9:
        /*003c*/ 	.byte	0x04, 0x12
        /*003e*/ 	.short	(.L_11 - .L_10)
	.align		4
.L_10:
        /*0040*/ 	.word	index@(_Z15MatrixMulKernelPfS_S_iii)
        /*0044*/ 	.word	0x00000000
.L_11:


//--------------------- .nv.compat                --------------------------
	.section	.nv.compat,"",@"SHT_CUDA_COMPAT_INFO"
	.align	4
        /*0000*/ 	.byte	0x02, 0x09, 0x00, 0x00, 0x02, 0x02, 0x01, 0x00, 0x02, 0x05, 0x05, 0x00, 0x03, 0x07, 0x01, 0x01
        /*0010*/ 	.byte	0x02, 0x03, 0x00, 0x00, 0x02, 0x06, 0x01, 0x00, 0x04, 0x0b, 0x08, 0x00, 0x09, 0x00, 0x00, 0x00
        /*0020*/ 	.byte	0x00, 0x00, 0x00, 0x00


//--------------------- .nv.info._Z24MatrixMulKernel_BaselinePfS_S_iii --------------------------
	.section	.nv.info._Z24MatrixMulKernel_BaselinePfS_S_iii,"",@"SHT_CUDA_INFO"
	.sectionflags	@""
	.align	4


	//----- nvinfo : EIATTR_CUDA_API_VERSION
	.align		4
        /*0000*/ 	.byte	0x04, 0x37
        /*0002*/ 	.short	(.L_13 - .L_12)
.L_12:
        /*0004*/ 	.word	0x00000082


	//----- nvinfo : EIATTR_KPARAM_INFO
	.align		4
.L_13:
        /*0008*/ 	.byte	0x04, 0x17
        /*000a*/ 	.short	(.L_15 - .L_14)
.L_14:
        /*000c*/ 	.word	0x00000000
        /*0010*/ 	.short	0x0005
        /*0012*/ 	.short	0x0020
        /*0014*/ 	.byte	0x00, 0xf0, 0x11, 0x00


	//----- nvinfo : EIATTR_KPARAM_INFO
	.align		4
.L_15:
        /*0018*/ 	.byte	0x04, 0x17
        /*001a*/ 	.short	(.L_17 - .L_16)
.L_16:
        /*001c*/ 	.word	0x00000000
        /*0020*/ 	.short	0x0004
        /*0022*/ 	.short	0x001c
        /*0024*/ 	.byte	0x00, 0xf0, 0x11, 0x00


	//----- nvinfo : EIATTR_KPARAM_INFO
	.align		4
.L_17:
        /*0028*/ 	.byte	0x04, 0x17
        /*002a*/ 	.short	(.L_19 - .L_18)
.L_18:
        /*002c*/ 	.word	0x00000000
        /*0030*/ 	.short	0x0003
        /*0032*/ 	.short	0x0018
        /*0034*/ 	.byte	0x00, 0xf0, 0x11, 0x00


	//----- nvinfo : EIATTR_KPARAM_INFO
	.align		4
.L_19:
        /*0038*/ 	.byte	0x04, 0x17
        /*003a*/ 	.short	(.L_21 - .L_20)
.L_20:
        /*003c*/ 	.word	0x00000000
        /*0040*/ 	.short	0x0002
        /*0042*/ 	.short	0x0010
        /*0044*/ 	.byte	0x00, 0xf5, 0x21, 0x00


	//----- nvinfo : EIATTR_KPARAM_INFO
	.align		4
.L_21:
        /*0048*/ 	.byte	0x04, 0x17
        /*004a*/ 	.short	(.L_23 - .L_22)
.L_22:
        /*004c*/ 	.word	0x00000000
        /*0050*/ 	.short	0x0001
        /*0052*/ 	.short	0x0008
        /*0054*/ 	.byte	0x00, 0xf5, 0x21, 0x00


	//----- nvinfo : EIATTR_KPARAM_INFO
	.align		4
.L_23:
        /*0058*/ 	.byte	0x04, 0x17
        /*005a*/ 	.short	(.L_25 - .L_24)
.L_24:
        /*005c*/ 	.word	0x00000000
        /*0060*/ 	.short	0x0000
        /*0062*/ 	.short	0x0000
        /*0064*/ 	.byte	0x00, 0xf5, 0x21, 0x00


	//----- nvinfo : EIATTR_SPARSE_MMA_MASK
	.align		4
.L_25:
        /*0068*/ 	.byte	0x03, 0x50
        /*006a*/ 	.short	0x0000


	//----- nvinfo : EIATTR_MAXREG_COUNT
	.align		4
        /*006c*/ 	.byte	0x03, 0x1b
        /*006e*/ 	.short	0x00ff


	//----- nvinfo : EIATTR_MERCURY_ISA_VERSION
	.align		4
        /*0070*/ 	.byte	0x03, 0x5f
        /*0072*/ 	.short	0x0101


	//----- nvinfo : EIATTR_VRC_CTA_INIT_COUNT
	.align		4
        /*0074*/ 	.byte	0x02, 0x4a
	.zero		1
	.zero		1


	//----- nvinfo : EIATTR_EXIT_INSTR_OFFSETS
	.align		4
        /*0078*/ 	.byte	0x04, 0x1c
        /*007a*/ 	.short	(.L_27 - .L_26)


	//   ....[0]....
.L_26:
        /*007c*/ 	.word	0x000000a0


	//   ....[1]....
        /*0080*/ 	.word	0x000008c0


	//----- nvinfo : EIATTR_CBANK_PARAM_SIZE
	.align		4
.L_27:
        /*0084*/ 	.byte	0x03, 0x19
        /*0086*/ 	.short	0x0024


	//----- nvinfo : EIATTR_PARAM_CBANK
	.align		4
        /*0088*/ 	.byte	0x04, 0x0a
        /*008a*/ 	.short	(.L_29 - .L_28)
	.align		4
.L_28:
        /*008c*/ 	.word	index@(.nv.constant0._Z24MatrixMulKernel_BaselinePfS_S_iii)
        /*0090*/ 	.short	0x0380
        /*0092*/ 	.short	0x0024


	//----- nvinfo : EIATTR_SW_WAR
	.align		4
.L_29:
        /*0094*/ 	.byte	0x04, 0x36
        /*0096*/ 	.short	(.L_31 - .L_30)
.L_30:
        /*0098*/ 	.word	0x00000008
.L_31:


//--------------------- .nv.info._Z15MatrixMulKernelPfS_S_iii --------------------------
	.section	.nv.info._Z15MatrixMulKernelPfS_S_iii,"",@"SHT_CUDA_INFO"
	.sectionflags	@""
	.align	4


	//----- nvinfo : EIATTR_CUDA_API_VERSION
	.align		4
        /*0000*/ 	.byte	0x04, 0x37
        /*0002*/ 	.short	(.L_33 - .L_32)
.L_32:
        /*0004*/ 	.word	0x00000082


	//----- nvinfo : EIATTR_KPARAM_INFO
	.align		4
.L_33:
        /*0008*/ 	.byte	0x04, 0x17
        /*000a*/ 	.short	(.L_35 - .L_34)
.L_34:
        /*000c*/ 	.word	0x00000000
        /*0010*/ 	.short	0x0005
        /*0012*/ 	.short	0x0020
        /*0014*/ 	.byte	0x00, 0xf0, 0x11, 0x00


	//----- nvinfo : EIATTR_KPARAM_INFO
	.align		4
.L_35:
        /*0018*/ 	.byte	0x04, 0x17
        /*001a*/ 	.short	(.L_37 - .L_36)
.L_36:
        /*001c*/ 	.word	0x00000000
        /*0020*/ 	.short	0x0004
        /*0022*/ 	.short	0x001c
        /*0024*/ 	.byte	0x00, 0xf0, 0x11, 0x00


	//----- nvinfo : EIATTR_KPARAM_INFO
	.align		4
.L_37:
        /*0028*/ 	.byte	0x04, 0x17
        /*002a*/ 	.short	(.L_39 - .L_38)
.L_38:
        /*002c*/ 	.word	0x00000000
        /*0030*/ 	.short	0x0003
        /*0032*/ 	.short	0x0018
        /*0034*/ 	.byte	0x00, 0xf0, 0x11, 0x00


	//----- nvinfo : EIATTR_KPARAM_INFO
	.align		4
.L_39:
        /*0038*/ 	.byte	0x04, 0x17
        /*003a*/ 	.short	(.L_41 - .L_40)
.L_40:
        /*003c*/ 	.word	0x00000000
        /*0040*/ 	.short	0x0002
        /*0042*/ 	.short	0x0010
        /*0044*/ 	.byte	0x00, 0xf5, 0x21, 0x00


	//----- nvinfo : EIATTR_KPARAM_INFO
	.align		4
.L_41:
        /*0048*/ 	.byte	0x04, 0x17
        /*004a*/ 	.short	(.L_43 - .L_42)
.L_42:
        /*004c*/ 	.word	0x00000000
        /*0050*/ 	.short	0x0001
        /*0052*/ 	.short	0x0008
        /*0054*/ 	.byte	0x00, 0xf5, 0x21, 0x00


	//----- nvinfo : EIATTR_KPARAM_INFO
	.align		4
.L_43:
        /*0058*/ 	.byte	0x04, 0x17
        /*005a*/ 	.short	(.L_45 - .L_44)
.L_44:
        /*005c*/ 	.word	0x00000000
        /*0060*/ 	.short	0x0000
        /*0062*/ 	.short	0x0000
        /*0064*/ 	.byte	0x00, 0xf5, 0x21, 0x00


	//----- nvinfo : EIATTR_SPARSE_MMA_MASK
	.align		4
.L_45:
        /*0068*/ 	.byte	0x03, 0x50
        /*006a*/ 	.short	0x0000


	//----- nvinfo : EIATTR_MAXREG_COUNT
	.align		4
        /*006c*/ 	.byte	0x03, 0x1b
        /*006e*/ 	.short	0x00ff


	//----- nvinfo : EIATTR_NUM_BARRIERS
	.align		4
        /*0070*/ 	.byte	0x02, 0x4c
        /*0072*/ 	.byte	0x01
	.zero		1


	//----- nvinfo : EIATTR_MERCURY_ISA_VERSION
	.align		4
        /*0074*/ 	.byte	0x03, 0x5f
        /*0076*/ 	.short	0x0101


	//----- nvinfo : EIATTR_VRC_CTA_INIT_COUNT
	.align		4
        /*0078*/ 	.byte	0x02, 0x4a
	.zero		1
	.zero		1


	//----- nvinfo : EIATTR_EXIT_INSTR_OFFSETS
	.align		4
        /*007c*/ 	.byte	0x04, 0x1c
        /*007e*/ 	.short	(.L_47 - .L_46)


	//   ....[0]....
.L_46:
        /*0080*/ 	.word	0x00000820


	//   ....[1]....
        /*0084*/ 	.word	0x00000870


	//----- nvinfo : EIATTR_CBANK_PARAM_SIZE
	.align		4
.L_47:
        /*0088*/ 	.byte	0x03, 0x19
        /*008a*/ 	.short	0x0024


	//----- nvinfo : EIATTR_PARAM_CBANK
	.align		4
        /*008c*/ 	.byte	0x04, 0x0a
        /*008e*/ 	.short	(.L_49 - .L_48)
	.align		4
.L_48:
        /*0090*/ 	.word	index@(.nv.constant0._Z15MatrixMulKernelPfS_S_iii)
        /*0094*/ 	.short	0x0380
        /*0096*/ 	.short	0x0024


	//----- nvinfo : EIATTR_SW_WAR
	.align		4
.L_49:
        /*0098*/ 	.byte	0x04, 0x36
        /*009a*/ 	.short	(.L_51 - .L_50)
.L_50:
        /*009c*/ 	.word	0x00000008
.L_51:


//--------------------- .nv.callgraph             --------------------------
	.section	.nv.callgraph,"",@"SHT_CUDA_CALLGRAPH"
	.align	4
	.sectionentsize	8
	.align		4
        /*0000*/ 	.word	0x00000000
	.align		4
        /*0004*/ 	.word	0xffffffff
	.align		4
        /*0008*/ 	.word	0x00000000
	.align		4
        /*000c*/ 	.word	0xfffffffe
	.align		4
        /*0010*/ 	.word	0x00000000
	.align		4
        /*0014*/ 	.word	0xfffffffd
	.align		4
        /*0018*/ 	.word	0x00000000
	.align		4
        /*001c*/ 	.word	0xfffffffc


//--------------------- .text._Z24MatrixMulKernel_BaselinePfS_S_iii --------------------------
	.section	.text._Z24MatrixMulKernel_BaselinePfS_S_iii,"ax",@progbits
	.align	128
        .global         _Z24MatrixMulKernel_BaselinePfS_S_iii
        .type           _Z24MatrixMulKernel_BaselinePfS_S_iii,@function
        .size           _Z24MatrixMulKernel_BaselinePfS_S_iii,(.L_x_8 - _Z24MatrixMulKernel_BaselinePfS_S_iii)
        .other          _Z24MatrixMulKernel_BaselinePfS_S_iii,@"STO_CUDA_ENTRY STV_DEFAULT"
_Z24MatrixMulKernel_BaselinePfS_S_iii:
.text._Z24MatrixMulKernel_BaselinePfS_S_iii:
[----:B------:R-:W-:Y:S01]  /*0000*/  LDC R1, c[0x0][0x37c] ;  /* 0x0000df00ff017b82 */ /* 0x000fe20000000800 */
[----:B------:R-:W0:Y:S07]  /*0010*/  S2R R0, SR_CTAID.X ;  /* 0x0000000000007919 */ /* 0x000e2e0000002500 */
[----:B------:R-:W1:Y:S01]  /*0020*/  LDC.64 R2, c[0x0][0x398] ;  /* 0x0000e600ff027b82 */ /* 0x000e620000000a00 */
[----:B------:R-:W0:Y:S01]  /*0030*/  S2R R5, SR_TID.X ;  /* 0x0000000000057919 */ /* 0x000e220000002100 */
[----:B------:R-:W2:Y:S01]  /*0040*/  S2R R19, SR_CTAID.Y ;  /* 0x0000000000137919 */ /* 0x000ea20000002600 */
[----:B------:R-:W2:Y:S01]  /*0050*/  S2R R4, SR_TID.Y ;  /* 0x0000000000047919 */ /* 0x000ea20000002200 */
[----:B0-----:R-:W-:-:S04]  /*0060*/  LEA R0, R0, R5, 0x5 ;  /* 0x0000000500007211 */ /* 0x001fc800078e28ff */
[----:B-1----:R-:W-:Y:S02]  /*0070*/  ISETP.GE.AND P0, PT, R0, R3, PT ;  /* 0x000000030000720c */ /* 0x002fe40003f06270 */
[----:B--2---:R-:W-:-:S04]  /*0080*/  LEA R19, R19, R4, 0x5 ;  /* 0x0000000413137211 */ /* 0x004fc800078e28ff */
[----:B------:R-:W-:-:S13]  /*0090*/  ISETP.GE.OR P0, PT, R19, R2, P0 ;  /* 0x000000021300720c */ /* 0x000fda0000706670 */
[----:B------:R-:W-:Y:S05]  /*00a0*/  @P0 EXIT ;  /* 0x000000000000094d */ /* 0x000fea0003800000 */
[----:B------:R-:W0:Y:S01]  /*00b0*/  LDC R2, c[0x0][0x3a0] ;  /* 0x0000e800ff027b82 */ /* 0x000e220000000800 */
[----:B------:R-:W1:Y:S01]  /*00c0*/  LDCU.64 UR4, c[0x0][0x358] ;  /* 0x00006b00ff0477ac */ /* 0x000e620008000a00 */
[----:B------:R-:W-:Y:S01]  /*00d0*/  HFMA2 R24, -RZ, RZ, 0, 0 ;  /* 0x00000000ff187431 */ /* 0x000fe200000001ff */
[----:B0-----:R-:W-:-:S13]  /*00e0*/  ISETP.GE.AND P0, PT, R2, 0x1, PT ;  /* 0x000000010200780c */ /* 0x001fda0003f06270 */
[----:B-1----:R-:W-:Y:S05]  /*00f0*/  @!P0 BRA `(.L_x_0) ;  /* 0x0000000400e08947 */ /* 0x002fea0003800000 */
[C---:B------:R-:W-:Y:S01]  /*0100*/  ISETP.GE.U32.AND P1, PT, R2.reuse, 0x8, PT ;  /* 0x000000080200780c */ /* 0x040fe20003f26070 */
[----:B------:R-:W-:Y:S01]  /*0110*/  IMAD R20, R19, R2, RZ ;  /* 0x0000000213147224 */ /* 0x000fe200078e02ff */
[----:B------:R-:W-:Y:S02]  /*0120*/  LOP3.LUT R27, R2, 0x7, RZ, 0xc0, !PT ;  /* 0x00000007021b7812 */ /* 0x000fe400078ec0ff */
[----:B------:R-:W-:Y:S02]  /*0130*/  MOV R24, RZ ;  /* 0x000000ff00187202 */ /* 0x000fe40000000f00 */
[----:B------:R-:W-:Y:S02]  /*0140*/  ISETP.NE.AND P0, PT, R27, RZ, PT ;  /* 0x000000ff1b00720c */ /* 0x000fe40003f05270 */
[----:B------:R-:W-:-:S05]  /*0150*/  MOV R21, RZ ;  /* 0x000000ff00157202 */ /* 0x000fca0000000f00 */
[----:B------:R-:W-:Y:S06]  /*0160*/  @!P1 BRA `(.L_x_1) ;  /* 0x0000000000c49947 */ /* 0x000fec0003800000 */
[----:B------:R-:W0:Y:S01]  /*0170*/  LDC.64 R4, c[0x0][0x380] ;  /* 0x0000e000ff047b82 */ /* 0x000e220000000a00 */
[----:B------:R-:W-:Y:S02]  /*0180*/  LOP3.LUT R21, R2, 0x7ffffff8, RZ, 0xc0, !PT ;  /* 0x7ffffff802157812 */ /* 0x000fe400078ec0ff */
[----:B------:R-:W-:Y:S02]  /*0190*/  MOV R24, RZ ;  /* 0x000000ff00187202 */ /* 0x000fe40000000f00 */
[----:B------:R-:W-:Y:S02]  /*01a0*/  MOV R18, R0 ;  /* 0x0000000000127202 */ /* 0x000fe40000000f00 */
[----:B------:R-:W-:Y:S01]  /*01b0*/  IADD3 R22, PT, PT, -R21, RZ, RZ ;  /* 0x000000ff15167210 */ /* 0x000fe20007ffe1ff */
[----:B0-----:R-:W-:-:S03]  /*01c0*/  IMAD.WIDE.U32 R4, R20, 0x4, R4 ;  /* 0x0000000414047825 */ /* 0x001fc600078e0004 */
[----:B------:R-:W-:-:S04]  /*01d0*/  IADD3 R6, P1, PT, R4, 0x10, RZ ;  /* 0x0000001004067810 */ /* 0x000fc80007f3e0ff */
[----:B------:R-:W-:-:S09]  /*01e0*/  IADD3.X R7, PT, PT, RZ, R5, RZ, P1, !PT ;  /* 0x00000005ff077210 */ /* 0x000fd20000ffe4ff */
.L_x_2:
[----:B------:R-:W0:Y:S01]  /*01f0*/  LDC.64 R16, c[0x0][0x388] ;  /* 0x0000e200ff107b82 */ /* 0x000e220000000a00 */
[----:B------:R-:W-:Y:S02]  /*0200*/  MOV R4, R6 ;  /* 0x0000000600047202 */ /* 0x000fe40000000f00 */
[----:B------:R-:W-:-:S05]  /*0210*/  MOV R5, R7 ;  /* 0x0000000700057202 */ /* 0x000fca0000000f00 */
[----:B------:R-:W2:Y:S04]  /*0220*/  LDG.E R25, desc[UR4][R4.64+-0x10] ;  /* 0xfffff00404197981 */ /* 0x000ea8000c1e1900 */
[----:B------:R-:W3:Y:S04]  /*0230*/  LDG.E R23, desc[UR4][R4.64+-0xc] ;  /* 0xfffff40404177981 */ /* 0x000ee8000c1e1900 */
[----:B------:R-:W4:Y:S04]  /*0240*/  LDG.E R29, desc[UR4][R4.64+-0x8] ;  /* 0xfffff804041d7981 */ /* 0x000f28000c1e1900 */
[----:B------:R-:W5:Y:S01]  /*0250*/  LDG.E R28, desc[UR4][R4.64+-0x4] ;  /* 0xfffffc04041c7981 */ /* 0x000f62000c1e1900 */
[----:B0-----:R-:W-:-:S05]  /*0260*/  IMAD.WIDE R16, R18, 0x4, R16 ;  /* 0x0000000412107825 */ /* 0x001fca00078e0210 */
[----:B------:R0:W2:Y:S01]  /*0270*/  LDG.E R26, desc[UR4][R16.64] ;  /* 0x00000004101a7981 */ /* 0x0000a2000c1e1900 */
[----:B------:R-:W-:-:S04]  /*0280*/  IMAD.WIDE R14, R3, 0x4, R16 ;  /* 0x00000004030e7825 */ /* 0x000fc800078e0210 */
[C---:B------:R-:W-:Y:S02]  /*0290*/  IMAD.WIDE R6, R3.reuse, 0x4, R14 ;  /* 0x0000000403067825 */ /* 0x040fe400078e020e */
[----:B------:R-:W3:Y:S02]  /*02a0*/  LDG.E R14, desc[UR4][R14.64] ;  /* 0x000000040e0e7981 */ /* 0x000ee4000c1e1900 */
[C---:B------:R-:W-:Y:S02]  /*02b0*/  IMAD.WIDE R10, R3.reuse, 0x4, R6 ;  /* 0x00000004030a7825 */ /* 0x040fe400078e0206 */
[----:B------:R-:W4:Y:S02]  /*02c0*/  LDG.E R6, desc[UR4][R6.64] ;  /* 0x0000000406067981 */ /* 0x000f24000c1e1900 */
[C---:B------:R-:W-:Y:S02]  /*02d0*/  IMAD.WIDE R8, R3.reuse, 0x4, R10 ;  /* 0x0000000403087825 */ /* 0x040fe400078e020a */
[----:B------:R-:W5:Y:S02]  /*02e0*/  LDG.E R10, desc[UR4][R10.64] ;  /* 0x000000040a0a7981 */ /* 0x000f64000c1e1900 */
[----:B------:R-:W-:-:S02]  /*02f0*/  IMAD.WIDE R12, R3, 0x4, R8 ;  /* 0x00000004030c7825 */ /* 0x000fc400078e0208 */
[----:B------:R-:W5:Y:S04]  /*0300*/  LDG.E R7, desc[UR4][R4.64] ;  /* 0x0000000404077981 */ /* 0x000f68000c1e1900 */
[----:B------:R-:W5:Y:S01]  /*0310*/  LDG.E R8, desc[UR4][R8.64] ;  /* 0x0000000408087981 */ /* 0x000f62000c1e1900 */
[----:B0-----:R-:W-:-:S03]  /*0320*/  IMAD.WIDE R16, R3, 0x4, R12 ;  /* 0x0000000403107825 */ /* 0x001fc600078e020c */
[----:B------:R-:W5:Y:S04]  /*0330*/  LDG.E R12, desc[UR4][R12.64] ;  /* 0x000000040c0c7981 */ /* 0x000f68000c1e1900 */
[----:B------:R-:W5:Y:S04]  /*0340*/  LDG.E R15, desc[UR4][R16.64] ;  /* 0x00000004100f7981 */ /* 0x000f68000c1e1900 */
[----:B------:R-:W5:Y:S04]  /*0350*/  LDG.E R9, desc[UR4][R4.64+0x4] ;  /* 0x0000040404097981 */ /* 0x000f68000c1e1900 */
[----:B------:R-:W5:Y:S01]  /*0360*/  LDG.E R11, desc[UR4][R4.64+0xc] ;  /* 0x00000c04040b7981 */ /* 0x000f62000c1e1900 */
[----:B--2---:R-:W-:Y:S01]  /*0370*/  FFMA R26, R25, R26, R24 ;  /* 0x0000001a191a7223 */ /* 0x004fe20000000018 */
[----:B------:R-:W-:-:S02]  /*0380*/  IMAD.WIDE R24, R3, 0x4, R16 ;  /* 0x0000000403187825 */ /* 0x000fc400078e0210 */
[----:B------:R-:W2:Y:S04]  /*0390*/  LDG.E R16, desc[UR4][R4.64+0x8] ;  /* 0x0000080404107981 */ /* 0x000ea8000c1e1900 */
[----:B------:R-:W2:Y:S01]  /*03a0*/  LDG.E R24, desc[UR4][R24.64] ;  /* 0x0000000418187981 */ /* 0x000ea2000c1e1900 */
[----:B---3--:R-:W-:Y:S01]  /*03b0*/  FFMA R14, R23, R14, R26 ;  /* 0x0000000e170e7223 */ /* 0x008fe2000000001a */
[----:B------:R-:W-:-:S03]  /*03c0*/  IADD3 R22, PT, PT, R22, 0x8, RZ ;  /* 0x0000000816167810 */ /* 0x000fc60007ffe0ff */
[----:B----4-:R-:W-:Y:S01]  /*03d0*/  FFMA R29, R29, R6, R14 ;  /* 0x000000061d1d7223 */ /* 0x010fe2000000000e */
[----:B------:R-:W-:-:S03]  /*03e0*/  ISETP.NE.AND P1, PT, R22, RZ, PT ;  /* 0x000000ff1600720c */ /* 0x000fc60003f25270 */
[----:B-----5:R-:W-:Y:S01]  /*03f0*/  FFMA R10, R28, R10, R29 ;  /* 0x0000000a1c0a7223 */ /* 0x020fe2000000001d */
[----:B------:R-:W-:-:S03]  /*0400*/  IADD3 R6, P2, PT, R4, 0x20, RZ ;  /* 0x0000002004067810 */ /* 0x000fc60007f5e0ff */
[----:B------:R-:W-:Y:S01]  /*0410*/  FFMA R8, R7, R8, R10 ;  /* 0x0000000807087223 */ /* 0x000fe2000000000a */
[----:B------:R-:W-:Y:S02]  /*0420*/  IADD3.X R7, PT, PT, RZ, R5, RZ, P2, !PT ;  /* 0x00000005ff077210 */ /* 0x000fe400017fe4ff */
[----:B------:R-:W-:Y:S01]  /*0430*/  LEA R18, R3, R18, 0x3 ;  /* 0x0000001203127211 */ /* 0x000fe200078e18ff */
[----:B------:R-:W-:-:S04]  /*0440*/  FFMA R9, R9, R12, R8 ;  /* 0x0000000c09097223 */ /* 0x000fc80000000008 */
[----:B--2---:R-:W-:-:S04]  /*0450*/  FFMA R16, R16, R15, R9 ;  /* 0x0000000f10107223 */ /* 0x004fc80000000009 */
[----:B------:R-:W-:Y:S01]  /*0460*/  FFMA R24, R11, R24, R16 ;  /* 0x000000180b187223 */ /* 0x000fe20000000010 */
[----:B------:R-:W-:Y:S06]  /*0470*/  @P1 BRA `(.L_x_2) ;  /* 0xfffffffc005c1947 */ /* 0x000fec000383ffff */
.L_x_1:
[----:B------:R-:W-:Y:S05]  /*0480*/  @!P0 BRA `(.L_x_0) ;  /* 0x0000000000fc8947 */ /* 0x000fea0003800000 */
[----:B------:R-:W-:Y:S02]  /*0490*/  ISETP.GE.U32.AND P1, PT, R27, 0x4, PT ;  /* 0x000000041b00780c */ /* 0x000fe40003f26070 */
[----:B------:R-:W-:-:S04]  /*04a0*/  LOP3.LUT R16, R2, 0x3, RZ, 0xc0, !PT ;  /* 0x0000000302107812 */ /* 0x000fc800078ec0ff */
[----:B------:R-:W-:-:S07]  /*04b0*/  ISETP.NE.AND P0, PT, R16, RZ, PT ;  /* 0x000000ff1000720c */ /* 0x000fce0003f05270 */
[----:B------:R-:W-:Y:S06]  /*04c0*/  @!P1 BRA `(.L_x_3) ;  /* 0x00000000006c9947 */ /* 0x000fec0003800000 */
[----:B------:R-:W0:Y:S01]  /*04d0*/  LDC.64 R6, c[0x0][0x388] ;  /* 0x0000e200ff067b82 */ /* 0x000e220000000a00 */
[----:B------:R-:W1:Y:S01]  /*04e0*/  LDCU.64 UR6, c[0x0][0x380] ;  /* 0x00007000ff0677ac */ /* 0x000e620008000a00 */
[----:B------:R-:W-:Y:S01]  /*04f0*/  IMAD R9, R21, R3, R0 ;  /* 0x0000000315097224 */ /* 0x000fe200078e0200 */
[CC--:B------:R-:W-:Y:S02]  /*0500*/  IADD3 R5, PT, PT, R20.reuse, R21.reuse, RZ ;  /* 0x0000001514057210 */ /* 0x0c0fe40007ffe0ff */
[----:B------:R-:W-:-:S03]  /*0510*/  IADD3 R10, P1, PT, R20, R21, RZ ;  /* 0x00000015140a7210 */ /* 0x000fc60007f3e0ff */
[----:B------:R-:W2:Y:S01]  /*0520*/  LDC.64 R14, c[0x0][0x380] ;  /* 0x0000e000ff0e7b82 */ /* 0x000ea20000000a00 */
[----:B0-----:R-:W-:-:S04]  /*0530*/  IMAD.WIDE R6, R9, 0x4, R6 ;  /* 0x0000000409067825 */ /* 0x001fc800078e0206 */
[----:B------:R-:W-:Y:S02]  /*0540*/  IMAD.WIDE R8, R3, 0x4, R6 ;  /* 0x0000000403087825 */ /* 0x000fe400078e0206 */
[----:B------:R-:W3:Y:S02]  /*0550*/  LDG.E R6, desc[UR4][R6.64] ;  /* 0x0000000406067981 */ /* 0x000ee4000c1e1900 */
[----:B--2---:R-:W-:Y:S01]  /*0560*/  IMAD.WIDE.U32 R14, R5, 0x4, R14 ;  /* 0x00000004050e7825 */ /* 0x004fe200078e000e */
[----:B------:R-:W-:Y:S02]  /*0570*/  IADD3.X R5, PT, PT, RZ, RZ, RZ, P1, !PT ;  /* 0x000000ffff057210 */ /* 0x000fe40000ffe4ff */
[----:B-1----:R-:W-:-:S03]  /*0580*/  LEA R4, P1, R10, UR6, 0x2 ;  /* 0x000000060a047c11 */ /* 0x002fc6000f8210ff */
[----:B------:R-:W3:Y:S01]  /*0590*/  LDG.E R15, desc[UR4][R14.64] ;  /* 0x000000040e0f7981 */ /* 0x000ee2000c1e1900 */
[----:B------:R-:W-:Y:S01]  /*05a0*/  LEA.HI.X R5, R10, UR7, R5, 0x2, P1 ;  /* 0x000000070a057c11 */ /* 0x000fe200088f1405 */
[C---:B------:R-:W-:Y:S02]  /*05b0*/  IMAD.WIDE R10, R3.reuse, 0x4, R8 ;  /* 0x00000004030a7825 */ /* 0x040fe400078e0208 */
[----:B------:R-:W2:Y:S04]  /*05c0*/  LDG.E R8, desc[UR4][R8.64] ;  /* 0x0000000408087981 */ /* 0x000ea8000c1e1900 */
[----:B------:R-:W2:Y:S01]  /*05d0*/  LDG.E R17, desc[UR4][R4.64+0x4] ;  /* 0x0000040404117981 */ /* 0x000ea2000c1e1900 */
[----:B------:R-:W-:-:S03]  /*05e0*/  IMAD.WIDE R12, R3, 0x4, R10 ;  /* 0x00000004030c7825 */ /* 0x000fc600078e020a */
[----:B------:R-:W4:Y:S04]  /*05f0*/  LDG.E R22, desc[UR4][R10.64] ;  /* 0x000000040a167981 */ /* 0x000f28000c1e1900 */
[----:B------:R-:W4:Y:S04]  /*0600*/  LDG.E R18, desc[UR4][R4.64+0x8] ;  /* 0x0000080404127981 */ /* 0x000f28000c1e1900 */
[----:B------:R-:W5:Y:S04]  /*0610*/  LDG.E R26, desc[UR4][R4.64+0xc] ;  /* 0x00000c04041a7981 */ /* 0x000f68000c1e1900 */
[----:B------:R-:W5:Y:S01]  /*0620*/  LDG.E R12, desc[UR4][R12.64] ;  /* 0x000000040c0c7981 */ /* 0x000f62000c1e1900 */
[----:B------:R-:W-:Y:S01]  /*0630*/  IADD3 R21, PT, PT, R21, 0x4, RZ ;  /* 0x0000000415157810 */ /* 0x000fe20007ffe0ff */
[----:B---3--:R-:W-:-:S04]  /*0640*/  FFMA R24, R15, R6, R24 ;  /* 0x000000060f187223 */ /* 0x008fc80000000018 */
[----:B--2---:R-:W-:-:S04]  /*0650*/  FFMA R17, R17, R8, R24 ;  /* 0x0000000811117223 */ /* 0x004fc80000000018 */
[----:B----4-:R-:W-:-:S04]  /*0660*/  FFMA R17, R18, R22, R17 ;  /* 0x0000001612117223 */ /* 0x010fc80000000011 */
[----:B-----5:R-:W-:-:S07]  /*0670*/  FFMA R24, R26, R12, R17 ;  /* 0x0000000c1a187223 */ /* 0x020fce0000000011 */
.L_x_3:
[----:B------:R-:W-:Y:S05]  /*0680*/  @!P0 BRA `(.L_x_0) ;  /* 0x00000000007c8947 */ /* 0x000fea0003800000 */
[----:B------:R-:W-:Y:S01]  /*0690*/  ISETP.NE.AND P1, PT, R16, 0x1, PT ;  /* 0x000000011000780c */ /* 0x000fe20003f25270 */
[----:B------:R-:W0:Y:S01]  /*06a0*/  LDC.64 R12, c[0x0][0x380] ;  /* 0x0000e000ff0c7b82 */ /* 0x000e220000000a00 */
[----:B------:R-:W-:-:S04]  /*06b0*/  LOP3.LUT R2, R2, 0x1, RZ, 0xc0, !PT ;  /* 0x0000000102027812 */ /* 0x000fc800078ec0ff */
[----:B------:R-:W-:-:S03]  /*06c0*/  ISETP.NE.U32.AND P0, PT, R2, 0x1, PT ;  /* 0x000000010200780c */ /* 0x000fc60003f05070 */
[----:B------:R-:W1:Y:S04]  /*06d0*/  LDC.64 R10, c[0x0][0x388] ;  /* 0x0000e200ff0a7b82 */ /* 0x000e680000000a00 */
[CC--:B------:R-:W-:Y:S02]  /*06e0*/  @P1 IADD3 R15, PT, PT, R20.reuse, R21.reuse, RZ ;  /* 0x00000015140f1210 */ /* 0x0c0fe40007ffe0ff */
[----:B------:R-:W-:Y:S02]  /*06f0*/  @P1 IADD3 R2, P2, PT, R20, R21, RZ ;  /* 0x0000001514021210 */ /* 0x000fe40007f5e0ff */
[----:B------:R-:W2:Y:S02]  /*0700*/  @P1 LDC.64 R4, c[0x0][0x380] ;  /* 0x0000e000ff041b82 */ /* 0x000ea40000000a00 */
[----:B------:R-:W-:-:S06]  /*0710*/  @P1 IADD3.X R14, PT, PT, RZ, RZ, RZ, P2, !PT ;  /* 0x000000ffff0e1210 */ /* 0x000fcc00017fe4ff */
[----:B------:R-:W3:Y:S01]  /*0720*/  LDC.64 R6, c[0x0][0x380] ;  /* 0x0000e000ff067b82 */ /* 0x000ee20000000a00 */
[----:B0-----:R-:W-:-:S04]  /*0730*/  @P1 IMAD.WIDE.U32 R12, R15, 0x4, R12 ;  /* 0x000000040f0c1825 */ /* 0x001fc800078e000c */
[C---:B------:R-:W-:Y:S01]  /*0740*/  @P1 IMAD R15, R21.reuse, R3, R0 ;  /* 0x00000003150f1224 */ /* 0x040fe200078e0200 */
[----:B------:R-:W-:Y:S01]  /*0750*/  @P1 IADD3 R21, PT, PT, R21, 0x2, RZ ;  /* 0x0000000215151810 */ /* 0x000fe20007ffe0ff */
[----:B------:R-:W4:Y:S01]  /*0760*/  @P1 LDG.E R13, desc[UR4][R12.64] ;  /* 0x000000040c0d1981 */ /* 0x000f22000c1e1900 */
[----:B------:R-:W0:Y:S01]  /*0770*/  LDC.64 R8, c[0x0][0x388] ;  /* 0x0000e200ff087b82 */ /* 0x000e220000000a00 */
[----:B-1----:R-:W-:Y:S01]  /*0780*/  @P1 IMAD.WIDE R10, R15, 0x4, R10 ;  /* 0x000000040f0a1825 */ /* 0x002fe200078e020a */
[----:B------:R-:W-:Y:S02]  /*0790*/  @!P0 IADD3 R17, PT, PT, R20, R21, RZ ;  /* 0x0000001514118210 */ /* 0x000fe40007ffe0ff */
[----:B--2---:R-:W-:Y:S01]  /*07a0*/  @P1 LEA R4, P2, R2, R4, 0x2 ;  /* 0x0000000402041211 */ /* 0x004fe200078410ff */
[----:B------:R-:W-:-:S03]  /*07b0*/  @!P0 IMAD R21, R21, R3, R0 ;  /* 0x0000000315158224 */ /* 0x000fc600078e0200 */
[----:B------:R-:W-:Y:S01]  /*07c0*/  @P1 LEA.HI.X R5, R2, R5, R14, 0x2, P2 ;  /* 0x0000000502051211 */ /* 0x000fe200010f140e */
[----:B------:R-:W-:Y:S01]  /*07d0*/  @P1 IMAD.WIDE R14, R3, 0x4, R10 ;  /* 0x00000004030e1825 */ /* 0x000fe200078e020a */
[----:B------:R-:W4:Y:S03]  /*07e0*/  @P1 LDG.E R2, desc[UR4][R10.64] ;  /* 0x000000040a021981 */ /* 0x000f26000c1e1900 */
[----:B---3--:R-:W-:Y:S01]  /*07f0*/  @!P0 IMAD.WIDE.U32 R6, R17, 0x4, R6 ;  /* 0x0000000411068825 */ /* 0x008fe200078e0006 */
[----:B------:R-:W2:Y:S04]  /*0800*/  @P1 LDG.E R5, desc[UR4][R4.64+0x4] ;  /* 0x0000040404051981 */ /* 0x000ea8000c1e1900 */
[----:B------:R-:W2:Y:S01]  /*0810*/  @P1 LDG.E R14, desc[UR4][R14.64] ;  /* 0x000000040e0e1981 */ /* 0x000ea2000c1e1900 */
[----:B0-----:R-:W-:-:S03]  /*0820*/  @!P0 IMAD.WIDE R8, R21, 0x4, R8 ;  /* 0x0000000415088825 */ /* 0x001fc600078e0208 */
[----:B------:R-:W3:Y:S04]  /*0830*/  @!P0 LDG.E R7, desc[UR4][R6.64] ;  /* 0x0000000406078981 */ /* 0x000ee8000c1e1900 */
[----:B------:R-:W3:Y:S01]  /*0840*/  @!P0 LDG.E R8, desc[UR4][R8.64] ;  /* 0x0000000408088981 */ /* 0x000ee2000c1e1900 */
[----:B----4-:R-:W-:-:S04]  /*0850*/  @P1 FFMA R2, R13, R2, R24 ;  /* 0x000000020d021223 */ /* 0x010fc80000000018 */
[----:B--2---:R-:W-:-:S04]  /*0860*/  @P1 FFMA R24, R5, R14, R2 ;  /* 0x0000000e05181223 */ /* 0x004fc80000000002 */
[----:B---3--:R-:W-:-:S07]  /*0870*/  @!P0 FFMA R24, R7, R8, R24 ;  /* 0x0000000807188223 */ /* 0x008fce0000000018 */
.L_x_0:
[----:B------:R-:W0:Y:S01]  /*0880*/  LDC.64 R4, c[0x0][0x390] ;  /* 0x0000e400ff047b82 */ /* 0x000e220000000a00 */
[----:B------:R-:W-:-:S04]  /*0890*/  IMAD R3, R19, R3, R0 ;  /* 0x0000000313037224 */ /* 0x000fc800078e0200 */
[----:B0-----:R-:W-:-:S05]  /*08a0*/  IMAD.WIDE.U32 R2, R3, 0x4, R4 ;  /* 0x0000000403027825 */ /* 0x001fca00078e0004 */
[----:B------:R-:W-:Y:S01]  /*08b0*/  STG.E desc[UR4][R2.64], R24 ;  /* 0x0000001802007986 */ /* 0x000fe2000c101904 */
[----:B------:R-:W-:Y:S05]  /*08c0*/  EXIT ;  /* 0x000000000000794d */ /* 0x000fea0003800000 */
.L_x_4:
[----:B------:R-:W-:-:S00]  /*08d0*/  BRA `(.L_x_4) ;  /* 0xfffffffc00fc7947 */ /* 0x000fc0000383ffff */
[----:B------:R-:W-:-:S00]  /*08e0*/  NOP ;  /* 0x0000000000007918 */ /* 0x000fc00000000000 */
        /* <DEDUP_REMOVED lines=9> */
.L_x_8:


//--------------------- .text._Z15MatrixMulKernelPfS_S_iii --------------------------
	.section	.text._Z15MatrixMulKernelPfS_S_iii,"ax",@progbits
	.align	128
        .global         _Z15MatrixMulKernelPfS_S_iii
        .type           _Z15MatrixMulKernelPfS_S_iii,@function
        .size           _Z15MatrixMulKernelPfS_S_iii,(.L_x_9 - _Z15MatrixMulKernelPfS_S_iii)
        .other          _Z15MatrixMulKernelPfS_S_iii,@"STO_CUDA_ENTRY STV_DEFAULT"
_Z15MatrixMulKernelPfS_S_iii:
.text._Z15MatrixMulKernelPfS_S_iii:
[----:B------:R-:W-:Y:S01]  /*0000*/  LDC R1, c[0x0][0x37c] ;  /* 0x0000df00ff017b82 */ /* 0x000fe20000000800 */
[----:B------:R-:W0:Y:S01]  /*0010*/  LDCU UR7, c[0x0][0x3a0] ;  /* 0x00007400ff0777ac */ /* 0x000e220008000800 */
[----:B------:R-:W1:Y:S01]  /*0020*/  S2R R20, SR_CTAID.Y ;  /* 0x0000000000147919 */ /* 0x000e620000002600 */
[----:B------:R-:W-:Y:S01]  /*0030*/  HFMA2 R21, -RZ, RZ, 0, 0 ;  /* 0x00000000ff157431 */ /* 0x000fe200000001ff */
[----:B------:R-:W2:Y:S01]  /*0040*/  LDCU.64 UR8, c[0x0][0x358] ;  /* 0x00006b00ff0877ac */ /* 0x000ea20008000a00 */
[----:B------:R-:W1:Y:S01]  /*0050*/  S2R R18, SR_TID.Y ;  /* 0x0000000000127919 */ /* 0x000e620000002200 */
[----:B------:R-:W3:Y:S01]  /*0060*/  S2R R2, SR_CTAID.X ;  /* 0x0000000000027919 */ /* 0x000ee20000002500 */
[----:B------:R-:W3:Y:S01]  /*0070*/  S2R R17, SR_TID.X ;  /* 0x0000000000117919 */ /* 0x000ee20000002100 */
[----:B0-----:R-:W-:-:S05]  /*0080*/  I2FP.F32.S32 R0, UR7 ;  /* 0x0000000700007c45 */ /* 0x001fca0008201400 */
[----:B------:R-:W-:-:S04]  /*0090*/  FMUL R0, R0, 0.03125 ;  /* 0x3d00000000007820 */ /* 0x000fc80000400000 */
[----:B------:R-:W0:Y:S01]  /*00a0*/  F2I.CEIL.NTZ R16, R0 ;  /* 0x0000000000107305 */ /* 0x000e22000020b100 */
[----:B-1----:R-:W-:Y:S02]  /*00b0*/  LEA R20, R20, R18, 0x5 ;  /* 0x0000001214147211 */ /* 0x002fe400078e28ff */
[----:B0-----:R-:W-:Y:S02]  /*00c0*/  ISETP.GE.AND P0, PT, R16, 0x1, PT ;  /* 0x000000011000780c */ /* 0x001fe40003f06270 */
[----:B---3--:R-:W-:-:S11]  /*00d0*/  LEA R19, R2, R17, 0x5 ;  /* 0x0000001102137211 */ /* 0x008fd600078e28ff */
[----:B--2---:R-:W-:Y:S05]  /*00e0*/  @!P0 BRA `(.L_x_5) ;  /* 0x0000000400c08947 */ /* 0x004fea0003800000 */
[----:B------:R-:W0:Y:S01]  /*00f0*/  S2UR UR6, SR_CgaCtaId ;  /* 0x00000000000679c3 */ /* 0x000e220000008800 */
[----:B------:R-:W1:Y:S01]  /*0100*/  LDCU.64 UR10, c[0x0][0x398] ;  /* 0x00007300ff0a77ac */ /* 0x000e620008000a00 */
[----:B------:R-:W-:Y:S01]  /*0110*/  IADD3 R16, PT, PT, -R16, RZ, RZ ;  /* 0x000000ff10107210 */ /* 0x000fe20007ffe1ff */
[----:B------:R-:W-:Y:S01]  /*0120*/  IMAD R6, R20, UR7, R17 ;  /* 0x0000000714067c24 */ /* 0x000fe2000f8e0211 */
[----:B------:R-:W-:Y:S01]  /*0130*/  MOV R21, RZ ;  /* 0x000000ff00157202 */ /* 0x000fe20000000f00 */
[----:B------:R-:W-:Y:S01]  /*0140*/  UMOV UR4, 0x400 ;  /* 0x0000040000047882 */ /* 0x000fe20000000000 */
[----:B------:R-:W2:Y:S02]  /*0150*/  LDCU UR12, c[0x0][0x3a0] ;  /* 0x00007400ff0c77ac */ /* 0x000ea40008000800 */
[----:B------:R-:W3:Y:S01]  /*0160*/  LDC R0, c[0x0][0x39c] ;  /* 0x0000e700ff007b82 */ /* 0x000ee20000000800 */
[----:B------:R-:W-:-:S07]  /*0170*/  UIADD3 UR5, UPT, UPT, UR4, 0x1000, URZ ;  /* 0x0000100004057890 */ /* 0x000fce000fffe0ff */
[----:B------:R-:W4:Y:S01]  /*0180*/  LDC.64 R22, c[0x0][0x380] ;  /* 0x0000e000ff167b82 */ /* 0x000f220000000a00 */
[----:B-1----:R-:W-:Y:S01]  /*0190*/  IMAD R7, R18, UR11, R17 ;  /* 0x0000000b12077c24 */ /* 0x002fe2000f8e0211 */
[----:B------:R-:W-:Y:S01]  /*01a0*/  ISETP.GE.AND P1, PT, R20, UR10, PT ;  /* 0x0000000a14007c0c */ /* 0x000fe2000bf26270 */
[----:B0-----:R-:W-:-:S03]  /*01b0*/  ULEA UR4, UR6, UR4, 0x18 ;  /* 0x0000000406047291 */ /* 0x001fc6000f8ec0ff */
[----:B------:R-:W-:Y:S01]  /*01c0*/  LEA R7, R2, R7, 0x5 ;  /* 0x0000000702077211 */ /* 0x000fe200078e28ff */
[----:B------:R-:W-:Y:S02]  /*01d0*/  ULEA UR5, UR6, UR5, 0x18 ;  /* 0x0000000506057291 */ /* 0x000fe4000f8ec0ff */
[----:B------:R-:W-:-:S04]  /*01e0*/  LEA R5, R18, UR4, 0x7 ;  /* 0x0000000412057c11 */ /* 0x000fc8000f8e38ff */
[C---:B------:R-:W-:Y:S02]  /*01f0*/  LEA R3, R17.reuse, UR5, 0x2 ;  /* 0x0000000511037c11 */ /* 0x040fe4000f8e10ff */
[----:B------:R-:W-:Y:S02]  /*0200*/  LEA R4, R17, R5, 0x2 ;  /* 0x0000000511047211 */ /* 0x000fe400078e10ff */
[----:B--2---:R-:W-:-:S07]  /*0210*/  LEA R2, R18, R3, 0x7 ;  /* 0x0000000312027211 */ /* 0x004fce00078e38ff */
.L_x_6:
[----:B---3--:R-:W-:Y:S01]  /*0220*/  ISETP.GE.AND P0, PT, R19, R0, PT ;  /* 0x000000001300720c */ /* 0x008fe20003f06270 */
[----:B------:R-:W-:Y:S01]  /*0230*/  HFMA2 R29, -RZ, RZ, 0, 0 ;  /* 0x00000000ff1d7431 */ /* 0x000fe200000001ff */
[----:B------:R-:W-:Y:S01]  /*0240*/  ISETP.GE.OR P2, PT, R17, UR12, P1 ;  /* 0x0000000c11007c0c */ /* 0x000fe20008f46670 */
[----:B----4-:R-:W-:Y:S01]  /*0250*/  IMAD.WIDE R8, R6, 0x4, R22 ;  /* 0x0000000406087825 */ /* 0x010fe200078e0216 */
[----:B------:R-:W-:Y:S02]  /*0260*/  ISETP.GE.OR P0, PT, R18, UR12, P0 ;  /* 0x0000000c12007c0c */ /* 0x000fe40008706670 */
[----:B------:R-:W-:-:S09]  /*0270*/  MOV R27, RZ ;  /* 0x000000ff001b7202 */ /* 0x000fd20000000f00 */
[----:B------:R-:W2:Y:S02]  /*0280*/  @!P2 LDG.E R27, desc[UR8][R8.64] ;  /* 0x00000008081ba981 */ /* 0x000ea4000c1e1900 */
[----:B------:R-:W0:Y:S02]  /*0290*/  @!P0 LDC.64 R10, c[0x0][0x388] ;  /* 0x0000e200ff0a8b82 */ /* 0x000e240000000a00 */
[----:B0-----:R-:W-:-:S05]  /*02a0*/  @!P0 IMAD.WIDE R10, R7, 0x4, R10 ;  /* 0x00000004070a8825 */ /* 0x001fca00078e020a */
[----:B------:R-:W3:Y:S04]  /*02b0*/  @!P0 LDG.E R29, desc[UR8][R10.64] ;  /* 0x000000080a1d8981 */ /* 0x000ee8000c1e1900 */
[----:B--2---:R-:W-:Y:S04]  /*02c0*/  STS [R4], R27 ;  /* 0x0000001b04007388 */ /* 0x004fe80000000800 */
[----:B---3--:R-:W-:Y:S01]  /*02d0*/  STS [R2], R29 ;  /* 0x0000001d02007388 */ /* 0x008fe20000000800 */
[----:B------:R-:W-:Y:S06]  /*02e0*/  BAR.SYNC.DEFER_BLOCKING 0x0 ;  /* 0x0000000000007b1d */ /* 0x000fec0000010000 */
[----:B------:R-:W-:Y:S04]  /*02f0*/  LDS R24, [R3] ;  /* 0x0000000003187984 */ /* 0x000fe80000000800 */
[----:B------:R-:W0:Y:S04]  /*0300*/  LDS.128 R12, [R5] ;  /* 0x00000000050c7984 */ /* 0x000e280000000c00 */
[----:B------:R-:W1:Y:S04]  /*0310*/  LDS R26, [R3+0x80] ;  /* 0x00008000031a7984 */ /* 0x000e680000000800 */
[----:B------:R-:W2:Y:S04]  /*0320*/  LDS R25, [R3+0x100] ;  /* 0x0001000003197984 */ /* 0x000ea80000000800 */
[----:B------:R-:W-:Y:S01]  /*0330*/  LDS.128 R8, [R5+0x10] ;  /* 0x0000100005087984 */ /* 0x000fe20000000c00 */
[----:B0-----:R-:W-:-:S03]  /*0340*/  FFMA R12, R12, R24, R21 ;  /* 0x000000180c0c7223 */ /* 0x001fc60000000015 */
[----:B------:R-:W0:Y:S01]  /*0350*/  LDS R21, [R3+0x180] ;  /* 0x0001800003157984 */ /* 0x000e220000000800 */
[----:B-1----:R-:W-:-:S03]  /*0360*/  FFMA R26, R26, R13, R12 ;  /* 0x0000000d1a1a7223 */ /* 0x002fc6000000000c */
[----:B------:R-:W1:Y:S04]  /*0370*/  LDS R13, [R3+0x200] ;  /* 0x00020000030d7984 */ /* 0x000e680000000800 */
[----:B------:R-:W3:Y:S01]  /*0380*/  LDS R12, [R3+0x280] ;  /* 0x00028000030c7984 */ /* 0x000ee20000000800 */
[----:B--2---:R-:W-:-:S03]  /*0390*/  FFMA R14, R25, R14, R26 ;  /* 0x0000000e190e7223 */ /* 0x004fc6000000001a */
[----:B------:R-:W-:Y:S01]  /*03a0*/  LDS R25, [R3+0x380] ;  /* 0x0003800003197984 */ /* 0x000fe20000000800 */
[----:B0-----:R-:W-:-:S03]  /*03b0*/  FFMA R15, R21, R15, R14 ;  /* 0x0000000f150f7223 */ /* 0x001fc6000000000e */
[----:B------:R-:W0:Y:S01]  /*03c0*/  LDS R21, [R3+0x300] ;  /* 0x0003000003157984 */ /* 0x000e220000000800 */
[----:B-1----:R-:W-:-:S03]  /*03d0*/  FFMA R13, R8, R13, R15 ;  /* 0x0000000d080d7223 */ /* 0x002fc6000000000f */
[----:B------:R-:W-:Y:S01]  /*03e0*/  LDS R8, [R3+0x480] ;  /* 0x0004800003087984 */ /* 0x000fe20000000800 */
[----:B---3--:R-:W-:-:S03]  /*03f0*/  FFMA R24, R12, R9, R13 ;  /* 0x000000090c187223 */ /* 0x008fc6000000000d */
[----:B------:R-:W-:Y:S04]  /*0400*/  LDS R9, [R3+0x400] ;  /* 0x0004000003097984 */ /* 0x000fe80000000800 */
[----:B------:R-:W1:Y:S01]  /*0410*/  LDS.128 R12, [R5+0x20] ;  /* 0x00002000050c7984 */ /* 0x000e620000000c00 */
[----:B0-----:R-:W-:-:S03]  /*0420*/  FFMA R10, R21, R10, R24 ;  /* 0x0000000a150a7223 */ /* 0x001fc60000000018 */
[----:B------:R-:W0:Y:S01]  /*0430*/  LDS R21, [R3+0x500] ;  /* 0x0005000003157984 */ /* 0x000e220000000800 */
[----:B------:R-:W-:-:S03]  /*0440*/  FFMA R11, R25, R11, R10 ;  /* 0x0000000b190b7223 */ /* 0x000fc6000000000a */
[----:B------:R-:W2:Y:S01]  /*0450*/  LDS R25, [R3+0x580] ;  /* 0x0005800003197984 */ /* 0x000ea20000000800 */
[----:B-1----:R-:W-:-:S03]  /*0460*/  FFMA R9, R12, R9, R11 ;  /* 0x000000090c097223 */ /* 0x002fc6000000000b */
[----:B------:R-:W-:Y:S01]  /*0470*/  LDS R12, [R3+0x680] ;  /* 0x00068000030c7984 */ /* 0x000fe20000000800 */
[----:B------:R-:W-:-:S03]  /*0480*/  FFMA R24, R8, R13, R9 ;  /* 0x0000000d08187223 */ /* 0x000fc60000000009 */
[----:B------:R-:W-:Y:S04]  /*0490*/  LDS R13, [R3+0x600] ;  /* 0x00060000030d7984 */ /* 0x000fe80000000800 */
[----:B------:R-:W1:Y:S01]  /*04a0*/  LDS.128 R8, [R5+0x30] ;  /* 0x0000300005087984 */ /* 0x000e620000000c00 */
[----:B0-----:R-:W-:-:S03]  /*04b0*/  FFMA R14, R21, R14, R24 ;  /* 0x0000000e150e7223 */ /* 0x001fc60000000018 */
[----:B------:R-:W0:Y:S01]  /*04c0*/  LDS R21, [R3+0x700] ;  /* 0x0007000003157984 */ /* 0x000e220000000800 */
[----:B--2---:R-:W-:-:S03]  /*04d0*/  FFMA R15, R25, R15, R14 ;  /* 0x0000000f190f7223 */ /* 0x004fc6000000000e */
        /* <DEDUP_REMOVED lines=16> */
[----:B------:R-:W-:Y:S01]  /*05e0*/  LDS R24, [R3+0xc80] ;  /* 0x000c800003187984 */ /* 0x000fe20000000800 */
[----:B--2---:R-:W-:-:S03]  /*05f0*/  FFMA R15, R25, R15, R14 ;  /* 0x0000000f190f7223 */ /* 0x004fc6000000000e */
[----:B------:R-:W0:Y:S04]  /*0600*/  LDS R25, [R3+0xb00] ;  /* 0x000b000003197984 */ /* 0x000e280000000800 */
[----:B------:R-:W-:Y:S01]  /*0610*/  LDS R21, [R3+0xd00] ;  /* 0x000d000003157984 */ /* 0x000fe20000000800 */
[----:B-1----:R-:W-:-:S03]  /*0620*/  FFMA R13, R8, R13, R15 ;  /* 0x0000000d080d7223 */ /* 0x002fc6000000000f */
[----:B------:R-:W1:Y:S01]  /*0630*/  LDS R8, [R3+0xb80] ;  /* 0x000b800003087984 */ /* 0x000e620000000800 */
[----:B------:R-:W-:-:S03]  /*0640*/  FFMA R26, R12, R9, R13 ;  /* 0x000000090c1a7223 */ /* 0x000fc6000000000d */
[----:B------:R-:W-:Y:S04]  /*0650*/  LDS R9, [R3+0xc00] ;  /* 0x000c000003097984 */ /* 0x000fe80000000800 */
[----:B------:R-:W2:Y:S01]  /*0660*/  LDS.128 R12, [R5+0x60] ;  /* 0x00006000050c7984 */ /* 0x000ea20000000c00 */
[----:B0-----:R-:W-:-:S04]  /*0670*/  FFMA R25, R25, R10, R26 ;  /* 0x0000000a19197223 */ /* 0x001fc8000000001a */
[----:B-1----:R-:W-:Y:S02]  /*0680*/  FFMA R11, R8, R11, R25 ;  /* 0x0000000b080b7223 */ /* 0x002fe40000000019 */
[----:B------:R-:W-:Y:S02]  /*0690*/  LDS R25, [R3+0xf80] ;  /* 0x000f800003197984 */ /* 0x000fe40000000800 */
[----:B--2---:R-:W-:Y:S02]  /*06a0*/  FFMA R9, R12, R9, R11 ;  /* 0x000000090c097223 */ /* 0x004fe4000000000b */
[----:B------:R-:W0:Y:S02]  /*06b0*/  LDS R12, [R3+0xd80] ;  /* 0x000d8000030c7984 */ /* 0x000e240000000800 */
[----:B------:R-:W-:Y:S02]  /*06c0*/  FFMA R26, R24, R13, R9 ;  /* 0x0000000d181a7223 */ /* 0x000fe40000000009 */
[----:B------:R-:W-:Y:S04]  /*06d0*/  LDS R13, [R3+0xe00] ;  /* 0x000e0000030d7984 */ /* 0x000fe80000000800 */
[----:B------:R-:W1:Y:S01]  /*06e0*/  LDS.128 R8, [R5+0x70] ;  /* 0x0000700005087984 */ /* 0x000e620000000c00 */
[----:B------:R-:W-:-:S03]  /*06f0*/  FFMA R21, R21, R14, R26 ;  /* 0x0000000e15157223 */ /* 0x000fc6000000001a */
[----:B------:R-:W2:Y:S04]  /*0700*/  LDS R24, [R3+0xe80] ;  /* 0x000e800003187984 */ /* 0x000ea80000000800 */
[----:B------:R-:W3:Y:S01]  /*0710*/  LDS R14, [R3+0xf00] ;  /* 0x000f0000030e7984 */ /* 0x000ee20000000800 */
[----:B------:R-:W-:Y:S01]  /*0720*/  IADD3 R16, PT, PT, R16, 0x1, RZ ;  /* 0x0000000110107810 */ /* 0x000fe20007ffe0ff */
[----:B------:R-:W-:Y:S03]  /*0730*/  BAR.SYNC.DEFER_BLOCKING 0x0 ;  /* 0x0000000000007b1d */ /* 0x000fe60000010000 */
[----:B------:R-:W-:Y:S02]  /*0740*/  ISETP.NE.AND P0, PT, R16, RZ, PT ;  /* 0x000000ff1000720c */ /* 0x000fe40003f05270 */
[----:B------:R-:W-:Y:S01]  /*0750*/  IADD3 R6, PT, PT, R6, 0x20, RZ ;  /* 0x0000002006067810 */ /* 0x000fe20007ffe0ff */
[----:B0-----:R-:W-:-:S04]  /*0760*/  FFMA R15, R12, R15, R21 ;  /* 0x0000000f0c0f7223 */ /* 0x001fc80000000015 */
[----:B-1----:R-:W-:-:S04]  /*0770*/  FFMA R13, R8, R13, R15 ;  /* 0x0000000d080d7223 */ /* 0x002fc8000000000f */
[----:B--2---:R-:W-:-:S04]  /*0780*/  FFMA R9, R24, R9, R13 ;  /* 0x0000000918097223 */ /* 0x004fc8000000000d */
[----:B---3--:R-:W-:Y:S01]  /*0790*/  FFMA R10, R14, R10, R9 ;  /* 0x0000000a0e0a7223 */ /* 0x008fe20000000009 */
[----:B------:R-:W-:Y:S02]  /*07a0*/  IADD3 R17, PT, PT, R17, 0x20, RZ ;  /* 0x0000002011117810 */ /* 0x000fe40007ffe0ff */
[----:B------:R-:W-:Y:S01]  /*07b0*/  IADD3 R18, PT, PT, R18, 0x20, RZ ;  /* 0x0000002012127810 */ /* 0x000fe20007ffe0ff */
[----:B------:R-:W-:Y:S01]  /*07c0*/  FFMA R21, R25, R11, R10 ;  /* 0x0000000b19157223 */ /* 0x000fe2000000000a */
[----:B------:R-:W-:Y:S01]  /*07d0*/  LEA R7, R0, R7, 0x5 ;  /* 0x0000000700077211 */ /* 0x000fe200078e28ff */
[----:B------:R-:W-:Y:S06]  /*07e0*/  @P0 BRA `(.L_x_6) ;  /* 0xfffffff8008c0947 */ /* 0x000fec000383ffff */
.L_x_5:
[----:B------:R-:W0:Y:S02]  /*07f0*/  LDCU.64 UR4, c[0x0][0x398] ;  /* 0x00007300ff0477ac */ /* 0x000e240008000a00 */
[----:B0-----:R-:W-:-:S04]  /*0800*/  ISETP.GE.AND P0, PT, R19, UR5, PT ;  /* 0x0000000513007c0c */ /* 0x001fc8000bf06270 */
[----:B------:R-:W-:-:S13]  /*0810*/  ISETP.GE.OR P0, PT, R20, UR4, P0 ;  /* 0x0000000414007c0c */ /* 0x000fda0008706670 */
[----:B------:R-:W-:Y:S05]  /*0820*/  @P0 EXIT ;  /* 0x000000000000094d */ /* 0x000fea0003800000 */
[----:B------:R-:W0:Y:S01]  /*0830*/  LDC.64 R2, c[0x0][0x390] ;  /* 0x0000e400ff027b82 */ /* 0x000e220000000a00 */
[----:B------:R-:W-:-:S04]  /*0840*/  IMAD R19, R20, UR5, R19 ;  /* 0x0000000514137c24 */ /* 0x000fc8000f8e0213 */
[----:B0-----:R-:W-:-:S05]  /*0850*/  IMAD.WIDE.U32 R2, R19, 0x4, R2 ;  /* 0x0000000413027825 */ /* 0x001fca00078e0002 */
[----:B------:R-:W-:Y:S01]  /*0860*/  STG.E desc[UR8][R2.64], R21 ;  /* 0x0000001502007986 */ /* 0x000fe2000c101908 */
[----:B------:R-:W-:Y:S05]  /*0870*/  EXIT ;  /* 0x000000000000794d */ /* 0x000fea0003800000 */
.L_x_7:
        /* <DEDUP_REMOVED lines=16> */
.L_x_9:


//--------------------- .nv.shared.reserved.0     --------------------------
	.section	.nv.shared.reserved.0,"aw",@nobits
	.weak		__nv_reservedSMEM_offset_0_alias
	.size		__nv_reservedSMEM_offset_0_alias, 0, 64
	.other		__nv_reservedSMEM_offset_0_alias,@"STO_CUDA_RESERVED_SHARED STV_DEFAULT"
__nv_reservedSMEM_offset_0_alias:
	.zero		0
	.zero		64


//--------------------- .nv.shared._Z15MatrixMulKernelPfS_S_iii --------------------------
	.section	.nv.shared._Z15MatrixMulKernelPfS_S_iii,"aw",@nobits
	.sectionflags	@""
	.align	4
.nv.shared._Z15MatrixMulKernelPfS_S_iii:
	.zero		9216


//--------------------- .nv.constant0._Z24MatrixMulKernel_BaselinePfS_S_iii --------------------------
	.section	.nv.constant0._Z24MatrixMulKernel_BaselinePfS_S_iii,"a",@progbits
	.sectionflags	@""
	.align	4
.nv.constant0._Z24MatrixMulKernel_BaselinePfS_S_iii:
	.zero		932


//--------------------- .nv.constant0._Z15MatrixMulKernelPfS_S_iii --------------------------
	.section	.nv.constant0._Z15MatrixMulKernelPfS_S_iii,"a",@progbits
	.sectionflags	@""
	.align	4
.nv.constant0._Z15MatrixMulKernelPfS_S_iii:
	.zero		932


//--------------------- SYMBOLS --------------------------

	.type		.nv.reservedSmem.offset0,@object
	.size		.nv.reservedSmem.offset0,0x4
	.type		.nv.reservedSmem.cap,@object
	.size		.nv.reservedSmem.cap,0x4
